	.headerflags	@"EF_CUDA_TEXMODE_UNIFIED EF_CUDA_64BIT_ADDRESS EF_CUDA_ACCELERATORS EF_CUDA_SM90 EF_CUDA_VIRTUAL_SM(EF_CUDA_SM90)"
	.elftype	@"ET_EXEC"


//--------------------- .nv.info                  --------------------------
	.section	.nv.info,"",@"SHT_CUDA_INFO"
	.align	4


	//----- nvinfo : EIATTR_REGCOUNT
	.align		4
        /*0000*/ 	.byte	0x04, 0x2f
        /*0002*/ 	.short	(.L_3 - .L_2)
	.align		4
.L_2:
        /*0004*/ 	.word	index@(triton_poi_fused__native_batch_norm_legit_no_training_15)
        /*0008*/ 	.word	0x00000018


	//----- nvinfo : EIATTR_MIN_STACK_SIZE
	.align		4
.L_3:
        /*000c*/ 	.byte	0x04, 0x12
        /*000e*/ 	.short	(.L_5 - .L_4)
	.align		4
.L_4:
        /*0010*/ 	.word	index@(triton_poi_fused__native_batch_norm_legit_no_training_15)
        /*0014*/ 	.word	0x00000000


	//----- nvinfo : EIATTR_FRAME_SIZE
	.align		4
.L_5:
        /*0018*/ 	.byte	0x04, 0x11
        /*001a*/ 	.short	(.L_7 - .L_6)
	.align		4
.L_6:
        /*001c*/ 	.word	index@(triton_poi_fused__native_batch_norm_legit_no_training_15)
        /*0020*/ 	.word	0x00000000


	//----- nvinfo : EIATTR_MIN_STACK_SIZE
	.align		4
.L_7:
        /*0024*/ 	.byte	0x04, 0x12
        /*0026*/ 	.short	(.L_9 - .L_8)
	.align		4
.L_8:
        /*0028*/ 	.word	index@(triton_poi_fused__native_batch_norm_legit_no_training_15)
        /*002c*/ 	.word	0x00000000
.L_9:


//--------------------- .nv.info.triton_poi_fused__native_batch_norm_legit_no_training_15 --------------------------
	.section	.nv.info.triton_poi_fused__native_batch_norm_legit_no_training_15,"",@"SHT_CUDA_INFO"
	.sectionflags	@""
	.align	4


	//----- nvinfo : EIATTR_CUDA_API_VERSION
	.align		4
        /*0000*/ 	.byte	0x04, 0x37
        /*0002*/ 	.short	(.L_11 - .L_10)
.L_10:
        /*0004*/ 	.word	0x0000007c


	//----- nvinfo : EIATTR_KPARAM_INFO
	.align		4
.L_11:
        /*0008*/ 	.byte	0x04, 0x17
        /*000a*/ 	.short	(.L_13 - .L_12)
.L_12:
        /*000c*/ 	.word	0x00000000
        /*0010*/ 	.short	0x0006
        /*0012*/ 	.short	0x0030
        /*0014*/ 	.byte	0x00, 0xf0, 0x11, 0x00


	//----- nvinfo : EIATTR_KPARAM_INFO
	.align		4
.L_13:
        /*0018*/ 	.byte	0x04, 0x17
        /*001a*/ 	.short	(.L_15 - .L_14)
.L_14:
        /*001c*/ 	.word	0x00000000
        /*0020*/ 	.short	0x0005
        /*0022*/ 	.short	0x0028
        /*0024*/ 	.byte	0x00, 0xf4, 0x21, 0x00


	//----- nvinfo : EIATTR_KPARAM_INFO
	.align		4
.L_15:
        /*0028*/ 	.byte	0x04, 0x17
        /*002a*/ 	.short	(.L_17 - .L_16)
.L_16:
        /*002c*/ 	.word	0x00000000
        /*0030*/ 	.short	0x0004
        /*0032*/ 	.short	0x0020
        /*0034*/ 	.byte	0x00, 0xf4, 0x21, 0x00


	//----- nvinfo : EIATTR_KPARAM_INFO
	.align		4
.L_17:
        /*0038*/ 	.byte	0x04, 0x17
        /*003a*/ 	.short	(.L_19 - .L_18)
.L_18:
        /*003c*/ 	.word	0x00000000
        /*0040*/ 	.short	0x0003
        /*0042*/ 	.short	0x0018
        /*0044*/ 	.byte	0x00, 0xf4, 0x21, 0x00


	//----- nvinfo : EIATTR_KPARAM_INFO
	.align		4
.L_19:
        /*0048*/ 	.byte	0x04, 0x17
        /*004a*/ 	.short	(.L_21 - .L_20)
.L_20:
        /*004c*/ 	.word	0x00000000
        /*0050*/ 	.short	0x0002
        /*0052*/ 	.short	0x0010
        /*0054*/ 	.byte	0x00, 0xf4, 0x21, 0x00


	//----- nvinfo : EIATTR_KPARAM_INFO
	.align		4
.L_21:
        /*0058*/ 	.byte	0x04, 0x17
        /*005a*/ 	.short	(.L_23 - .L_22)
.L_22:
        /*005c*/ 	.word	0x00000000
        /*0060*/ 	.short	0x0001
        /*0062*/ 	.short	0x0008
        /*0064*/ 	.byte	0x00, 0xf4, 0x21, 0x00


	//----- nvinfo : EIATTR_KPARAM_INFO
	.align		4
.L_23:
        /*0068*/ 	.byte	0x04, 0x17
        /*006a*/ 	.short	(.L_25 - .L_24)
.L_24:
        /*006c*/ 	.word	0x00000000
        /*0070*/ 	.short	0x0000
        /*0072*/ 	.short	0x0000
        /*0074*/ 	.byte	0x00, 0xf4, 0x21, 0x00


	//----- nvinfo : EIATTR_SPARSE_MMA_MASK
	.align		4
.L_25:
        /*0078*/ 	.byte	0x03, 0x50
        /*007a*/ 	.short	0x0000


	//----- nvinfo : EIATTR_MAXREG_COUNT
	.align		4
        /*007c*/ 	.byte	0x03, 0x1b
        /*007e*/ 	.short	0x00ff


	//----- nvinfo : EIATTR_EXIT_INSTR_OFFSETS
	.align		4
        /*0080*/ 	.byte	0x04, 0x1c
        /*0082*/ 	.short	(.L_27 - .L_26)


	//   ....[0]....
.L_26:
        /*0084*/ 	.word	0x000003d0


	//   ....[1]....
        /*0088*/ 	.word	0x000003f0


	//----- nvinfo : EIATTR_REQNTID
	.align		4
.L_27:
        /*008c*/ 	.byte	0x04, 0x10
        /*008e*/ 	.short	(.L_29 - .L_28)
.L_28:
        /*0090*/ 	.word	0x00000020
        /*0094*/ 	.word	0x00000001
        /*0098*/ 	.word	0x00000001


	//----- nvinfo : EIATTR_CBANK_PARAM_SIZE
	.align		4
.L_29:
        /*009c*/ 	.byte	0x03, 0x19
        /*009e*/ 	.short	0x0034


	//----- nvinfo : EIATTR_PARAM_CBANK
	.align		4
        /*00a0*/ 	.byte	0x04, 0x0a
        /*00a2*/ 	.short	(.L_31 - .L_30)
	.align		4
.L_30:
        /*00a4*/ 	.word	index@(.nv.constant0.triton_poi_fused__native_batch_norm_legit_no_training_15)
        /*00a8*/ 	.short	0x0210
        /*00aa*/ 	.short	0x0034


	//----- nvinfo : EIATTR_SW_WAR
	.align		4
.L_31:
        /*00ac*/ 	.byte	0x04, 0x36
        /*00ae*/ 	.short	(.L_33 - .L_32)
.L_32:
        /*00b0*/ 	.word	0x00000008
.L_33:


//--------------------- .nv.callgraph             --------------------------
	.section	.nv.callgraph,"",@"SHT_CUDA_CALLGRAPH"
	.align	4
	.sectionentsize	8
	.align		4
        /*0000*/ 	.word	0x00000000
	.align		4
        /*0004*/ 	.word	0xffffffff
	.align		4
        /*0008*/ 	.word	0x00000000
	.align		4
        /*000c*/ 	.word	0xfffffffe
	.align		4
        /*0010*/ 	.word	0x00000000
	.align		4
        /*0014*/ 	.word	0xfffffffd
	.align		4
        /*0018*/ 	.word	0x00000000
	.align		4
        /*001c*/ 	.word	0xfffffffc


//--------------------- .nv.constant4             --------------------------
	.section	.nv.constant4,"a",@progbits
	.align	8
	.align		8
.nv.constant4:
        /*0000*/ 	.dword	_$_str
	.align		8
        /*0008*/ 	.dword	_$_str_$_2


//--------------------- .text.triton_poi_fused__native_batch_norm_legit_no_training_15 --------------------------
	.section	.text.triton_poi_fused__native_batch_norm_legit_no_training_15,"ax",@progbits
	.align	128
        .global         triton_poi_fused__native_batch_norm_legit_no_training_15
        .type           triton_poi_fused__native_batch_norm_legit_no_training_15,@function
        .size           triton_poi_fused__native_batch_norm_legit_no_training_15,(.L_x_1 - triton_poi_fused__native_batch_norm_legit_no_training_15)
        .other          triton_poi_fused__native_batch_norm_legit_no_training_15,@"STO_CUDA_ENTRY STV_DEFAULT"
triton_poi_fused__native_batch_norm_legit_no_training_15:
.text.triton_poi_fused__native_batch_norm_legit_no_training_15:
[----:B------:R-:W0:Y:S01]  /*0000*/  LDC R1, c[0x0][0x28] ;  /* 0x00000a00ff017b82 */ /* 0x000e220000000800 */
[----:B------:R-:W1:Y:S07]  /*0010*/  S2R R0, SR_TID.X ;  /* 0x0000000000007919 */ /* 0x000e6e0000002100 */
[----:B------:R-:W2:Y:S01]  /*0020*/  LDC.64 R6, c[0x0][0x220] ;  /* 0x00008800ff067b82 */ /* 0x000ea20000000a00 */
[----:B------:R-:W-:Y:S01]  /*0030*/  CS2R R20, SRZ ;  /* 0x0000000000147805 */ /* 0x000fe2000001ff00 */
[----:B------:R-:W-:Y:S01]  /*0040*/  ULDC.64 UR4, c[0x0][0x208] ;  /* 0x0000820000047ab9 */ /* 0x000fe20000000a00 */
[----:B------:R-:W3:Y:S05]  /*0050*/  S2R R13, SR_CTAID.X ;  /* 0x00000000000d7919 */ /* 0x000eea0000002500 */
[----:B------:R-:W4:Y:S08]  /*0060*/  LDC.64 R4, c[0x0][0x218] ;  /* 0x00008600ff047b82 */ /* 0x000f300000000a00 */
[----:B------:R-:W5:Y:S08]  /*0070*/  LDC.64 R8, c[0x0][0x228] ;  /* 0x00008a00ff087b82 */ /* 0x000f700000000a00 */
[----:B------:R-:W5:Y:S01]  /*0080*/  LDC.64 R10, c[0x0][0x230] ;  /* 0x00008c00ff0a7b82 */ /* 0x000f620000000a00 */
[----:B-1----:R-:W-:-:S04]  /*0090*/  SHF.L.U32 R0, R0, 0x1, RZ ;  /* 0x0000000100007819 */ /* 0x002fc800000006ff */
[----:B------:R-:W-:-:S04]  /*00a0*/  LOP3.LUT R0, R0, 0x3e, RZ, 0xc0, !PT ;  /* 0x0000003e00007812 */ /* 0x000fc800078ec0ff */
[----:B---3--:R-:W-:-:S04]  /*00b0*/  LEA R13, R13, R0, 0x6 ;  /* 0x000000000d0d7211 */ /* 0x008fc800078e30ff */
[C---:B------:R-:W-:Y:S01]  /*00c0*/  ISETP.GE.AND P4, PT, R13.reuse, 0x28, PT ;  /* 0x000000280d00780c */ /* 0x040fe20003f86270 */
[----:B------:R-:W-:-:S05]  /*00d0*/  IMAD.HI R0, R13, 0x66666667, RZ ;  /* 0x666666670d007827 */ /* 0x000fca00078e02ff */
[----:B------:R-:W-:-:S04]  /*00e0*/  SHF.R.U32.HI R3, RZ, 0x1f, R0 ;  /* 0x0000001fff037819 */ /* 0x000fc80000011600 */
[----:B------:R-:W-:Y:S02]  /*00f0*/  LEA.HI.SX32 R0, R0, R3, 0x1e ;  /* 0x0000000300007211 */ /* 0x000fe400078ff2ff */
[----:B------:R-:W1:Y:S03]  /*0100*/  LDC.64 R2, c[0x0][0x210] ;  /* 0x00008400ff027b82 */ /* 0x000e660000000a00 */
[----:B------:R-:W-:-:S04]  /*0110*/  IMAD R15, R0, -0xa, R13 ;  /* 0xfffffff6000f7824 */ /* 0x000fc800078e020d */
[----:B--2---:R-:W-:-:S05]  /*0120*/  IMAD.WIDE R6, R15, 0x4, R6 ;  /* 0x000000040f067825 */ /* 0x004fca00078e0206 */
[----:B------:R5:W2:Y:S01]  /*0130*/  @!P4 LDG.E.EL.64 R20, desc[UR4][R6.64] ;  /* 0x000000040614c981 */ /* 0x000aa2000c2e1b00 */
[----:B------:R-:W-:Y:S02]  /*0140*/  CS2R R16, SRZ ;  /* 0x0000000000107805 */ /* 0x000fe4000001ff00 */
[----:B------:R-:W-:Y:S01]  /*0150*/  CS2R R18, SRZ ;  /* 0x0000000000127805 */ /* 0x000fe2000001ff00 */
[----:B----4-:R-:W-:-:S05]  /*0160*/  IMAD.WIDE R4, R15, 0x4, R4 ;  /* 0x000000040f047825 */ /* 0x010fca00078e0204 */
[----:B------:R-:W3:Y:S01]  /*0170*/  @!P4 LDG.E.EL.64 R18, desc[UR4][R4.64] ;  /* 0x000000040412c981 */ /* 0x000ee2000c2e1b00 */
[----:B-1----:R-:W-:-:S04]  /*0180*/  IMAD.WIDE R2, R13, 0x4, R2 ;  /* 0x000000040d027825 */ /* 0x002fc800078e0202 */
[C---:B-----5:R-:W-:Y:S01]  /*0190*/  IMAD.WIDE R6, R15.reuse, 0x4, R8 ;  /* 0x000000040f067825 */ /* 0x060fe200078e0208 */
[----:B------:R1:W3:Y:S03]  /*01a0*/  @!P4 LDG.E.64 R16, desc[UR4][R2.64] ;  /* 0x000000040210c981 */ /* 0x0002e6000c1e1b00 */
[----:B0-----:R-:W-:Y:S01]  /*01b0*/  IMAD.WIDE R8, R15, 0x4, R10 ;  /* 0x000000040f087825 */ /* 0x001fe200078e020a */
[----:B------:R-:W-:Y:S02]  /*01c0*/  CS2R R10, SRZ ;  /* 0x00000000000a7805 */ /* 0x000fe4000001ff00 */
[----:B------:R-:W-:-:S04]  /*01d0*/  CS2R R14, SRZ ;  /* 0x00000000000e7805 */ /* 0x000fc8000001ff00 */
[----:B------:R0:W4:Y:S01]  /*01e0*/  @!P4 LDG.E.EL.64 R10, desc[UR4][R6.64] ;  /* 0x00000004060ac981 */ /* 0x000122000c2e1b00 */
[----:B-1----:R-:W1:Y:S03]  /*01f0*/  LDC.64 R2, c[0x0][0x238] ;  /* 0x00008e00ff027b82 */ /* 0x002e660000000a00 */
[----:B------:R-:W4:Y:S01]  /*0200*/  @!P4 LDG.E.EL.64 R14, desc[UR4][R8.64] ;  /* 0x00000004080ec981 */ /* 0x000f22000c2e1b00 */
[----:B0-----:R-:W-:Y:S01]  /*0210*/  HFMA2.MMA R7, -RZ, RZ, 1.625, 0 ;  /* 0x3e800000ff077435 */ /* 0x001fe200000001ff */
[----:B-1----:R-:W-:-:S04]  /*0220*/  IMAD.WIDE R2, R13, 0x4, R2 ;  /* 0x000000040d027825 */ /* 0x002fc800078e0202 */
[----:B--2---:R-:W-:Y:S01]  /*0230*/  FADD R20, R20, 9.9999997473787516356e-06 ;  /* 0x3727c5ac14147421 */ /* 0x004fe20000000000 */
[----:B------:R-:W-:-:S03]  /*0240*/  FADD R21, R21, 9.9999997473787516356e-06 ;  /* 0x3727c5ac15157421 */ /* 0x000fc60000000000 */
[----:B------:R-:W0:Y:S08]  /*0250*/  MUFU.SQRT R0, R20 ;  /* 0x0000001400007308 */ /* 0x000e300000002000 */
[----:B------:R-:W1:Y:S01]  /*0260*/  MUFU.SQRT R4, R21 ;  /* 0x0000001500047308 */ /* 0x000e620000002000 */
[C---:B0-----:R-:W-:Y:S02]  /*0270*/  FSETP.GT.AND P0, PT, R0.reuse, 8.50705917302346158658e+37, PT ;  /* 0x7e8000000000780b */ /* 0x041fe40003f04000 */
[----:B------:R-:W-:-:S02]  /*0280*/  FSETP.GEU.AND P2, PT, R0, 1.175494350822287508e-38, PT ;  /* 0x008000000000780b */ /* 0x000fc40003f4e000 */
[C---:B-1----:R-:W-:Y:S02]  /*0290*/  FSETP.GT.AND P1, PT, R4.reuse, 8.50705917302346158658e+37, PT ;  /* 0x7e8000000400780b */ /* 0x042fe40003f24000 */
[----:B------:R-:W-:-:S07]  /*02a0*/  FSETP.GEU.AND P3, PT, R4, 1.175494350822287508e-38, PT ;  /* 0x008000000400780b */ /* 0x000fce0003f6e000 */
[----:B------:R-:W-:-:S04]  /*02b0*/  @P0 FMUL R0, R0, 0.25 ;  /* 0x3e80000000000820 */ /* 0x000fc80000400000 */
[----:B------:R-:W-:Y:S01]  /*02c0*/  @!P2 FMUL R0, R0, 16777216 ;  /* 0x4b8000000000a820 */ /* 0x000fe20000400000 */
[----:B------:R-:W-:-:S04]  /*02d0*/  @P1 FMUL R4, R4, 0.25 ;  /* 0x3e80000004041820 */ /* 0x000fc80000400000 */
[----:B------:R-:W-:Y:S01]  /*02e0*/  @!P3 FMUL R4, R4, 16777216 ;  /* 0x4b8000000404b820 */ /* 0x000fe20000400000 */
[----:B------:R-:W0:Y:S01]  /*02f0*/  MUFU.RCP R0, R0 ;  /* 0x0000000000007308 */ /* 0x000e220000001000 */
[----:B------:R-:W-:-:S07]  /*0300*/  FSEL R5, R7, 1, P0 ;  /* 0x3f80000007057808 */ /* 0x000fce0000000000 */
[----:B------:R-:W1:Y:S01]  /*0310*/  MUFU.RCP R4, R4 ;  /* 0x0000000400047308 */ /* 0x000e620000001000 */
[----:B------:R-:W-:Y:S01]  /*0320*/  FSEL R7, R7, 1, P1 ;  /* 0x3f80000007077808 */ /* 0x000fe20000800000 */
[----:B------:R-:W-:-:S04]  /*0330*/  @!P2 FMUL R5, R5, 16777216 ;  /* 0x4b8000000505a820 */ /* 0x000fc80000400000 */
[----:B------:R-:W-:Y:S01]  /*0340*/  @!P3 FMUL R7, R7, 16777216 ;  /* 0x4b8000000707b820 */ /* 0x000fe20000400000 */
[----:B0-----:R-:W-:Y:S01]  /*0350*/  FMUL R5, R0, R5 ;  /* 0x0000000500057220 */ /* 0x001fe20000400000 */
[----:B---3--:R-:W-:Y:S01]  /*0360*/  FADD R17, -R19, R17 ;  /* 0x0000001113117221 */ /* 0x008fe20000000100 */
[----:B------:R-:W-:Y:S01]  /*0370*/  FADD R16, -R18, R16 ;  /* 0x0000001012107221 */ /* 0x000fe20000000100 */
[----:B-1----:R-:W-:-:S03]  /*0380*/  FMUL R0, R4, R7 ;  /* 0x0000000704007220 */ /* 0x002fc60000400000 */
[----:B------:R-:W-:Y:S01]  /*0390*/  FMUL R5, R16, R5 ;  /* 0x0000000510057220 */ /* 0x000fe20000400000 */
[----:B------:R-:W-:-:S03]  /*03a0*/  FMUL R0, R17, R0 ;  /* 0x0000000011007220 */ /* 0x000fc60000400000 */
[----:B----4-:R-:W-:Y:S01]  /*03b0*/  FFMA R10, R5, R10, R14 ;  /* 0x0000000a050a7223 */ /* 0x010fe2000000000e */
[----:B------:R-:W-:Y:S01]  /*03c0*/  FFMA R11, R0, R11, R15 ;  /* 0x0000000b000b7223 */ /* 0x000fe2000000000f */
[----:B------:R-:W-:Y:S06]  /*03d0*/  @P4 EXIT ;  /* 0x000000000000494d */ /* 0x000fec0003800000 */
[----:B------:R-:W-:Y:S01]  /*03e0*/  STG.E.64 desc[UR4][R2.64], R10 ;  /* 0x0000000a02007986 */ /* 0x000fe2000c101b04 */
[----:B------:R-:W-:Y:S05]  /*03f0*/  EXIT ;  /* 0x000000000000794d */ /* 0x000fea0003800000 */
.L_x_0:
[----:B------:R-:W-:-:S00]  /*0400*/  BRA `(.L_x_0) ;  /* 0xfffffffc00fc7947 */ /* 0x000fc0000383ffff */
[----:B------:R-:W-:-:S00]  /*0410*/  NOP ;  /* 0x0000000000007918 */ /* 0x000fc00000000000 */
        /* <DEDUP_REMOVED lines=14> */
.L_x_1:


//--------------------- .nv.global.init           --------------------------
	.section	.nv.global.init,"aw",@progbits
.nv.global.init:
	.type		_$_str,@object
	.size		_$_str,(_$_str_$_2 - _$_str)
_$_str:
        /*0000*/ 	.byte	0x5f, 0x5f, 0x43, 0x55, 0x44, 0x41, 0x5f, 0x46, 0x54, 0x5a, 0x00
	.type		_$_str_$_2,@object
	.size		_$_str_$_2,(.L_1 - _$_str_$_2)
_$_str_$_2:
        /*000b*/ 	.byte	0x5f, 0x5f, 0x43, 0x55, 0x44, 0x41, 0x5f, 0x50, 0x52, 0x45, 0x43, 0x5f, 0x53, 0x51, 0x52, 0x54
        /*001b*/ 	.byte	0x00
.L_1:


//--------------------- .nv.constant0.triton_poi_fused__native_batch_norm_legit_no_training_15 --------------------------
	.section	.nv.constant0.triton_poi_fused__native_batch_norm_legit_no_training_15,"a",@progbits
	.sectionflags	@""
	.align	4
.nv.constant0.triton_poi_fused__native_batch_norm_legit_no_training_15:
	.zero		580
